	.headerflags	@"EF_CUDA_TEXMODE_UNIFIED EF_CUDA_64BIT_ADDRESS EF_CUDA_SM89 EF_CUDA_VIRTUAL_SM(EF_CUDA_SM89)"
	.elftype	@"ET_EXEC"


//--------------------- .nv.info                  --------------------------
	.section	.nv.info,"",@"SHT_CUDA_INFO"
	.align	4


	//----- nvinfo : EIATTR_REGCOUNT
	.align		4
        /*0000*/ 	.byte	0x04, 0x2f
        /*0002*/ 	.short	(.L_1 - .L_0)
	.align		4
.L_0:
        /*0004*/ 	.word	index@(triton__0d1d2d3d45de)
        /*0008*/ 	.word	0x00000028


	//----- nvinfo : EIATTR_MAX_STACK_SIZE
	.align		4
.L_1:
        /*000c*/ 	.byte	0x04, 0x23
        /*000e*/ 	.short	(.L_3 - .L_2)
	.align		4
.L_2:
        /*0010*/ 	.word	index@(triton__0d1d2d3d45de)
        /*0014*/ 	.word	0x00000000


	//----- nvinfo : EIATTR_MIN_STACK_SIZE
	.align		4
.L_3:
        /*0018*/ 	.byte	0x04, 0x12
        /*001a*/ 	.short	(.L_5 - .L_4)
	.align		4
.L_4:
        /*001c*/ 	.word	index@(triton__0d1d2d3d45de)
        /*0020*/ 	.word	0x00000000


	//----- nvinfo : EIATTR_FRAME_SIZE
	.align		4
.L_5:
        /*0024*/ 	.byte	0x04, 0x11
        /*0026*/ 	.short	(.L_7 - .L_6)
	.align		4
.L_6:
        /*0028*/ 	.word	index@(triton__0d1d2d3d45de)
        /*002c*/ 	.word	0x00000000
.L_7:


//--------------------- .nv.info.triton__0d1d2d3d45de --------------------------
	.section	.nv.info.triton__0d1d2d3d45de,"",@"SHT_CUDA_INFO"
	.align	4


	//----- nvinfo : EIATTR_CUDA_API_VERSION
	.align		4
        /*0000*/ 	.byte	0x04, 0x37
        /*0002*/ 	.short	(.L_9 - .L_8)
.L_8:
        /*0004*/ 	.word	0x0000007b


	//----- nvinfo : EIATTR_PARAM_CBANK
	.align		4
.L_9:
        /*0008*/ 	.byte	0x04, 0x0a
        /*000a*/ 	.short	(.L_11 - .L_10)
	.align		4
.L_10:
        /*000c*/ 	.word	index@(.nv.constant0.triton__0d1d2d3d45de)
        /*0010*/ 	.short	0x0160
        /*0012*/ 	.short	0x0028


	//----- nvinfo : EIATTR_CBANK_PARAM_SIZE
	.align		4
.L_11:
        /*0014*/ 	.byte	0x03, 0x19
        /*0016*/ 	.short	0x0028


	//----- nvinfo : EIATTR_KPARAM_INFO
	.align		4
        /*0018*/ 	.byte	0x04, 0x17
        /*001a*/ 	.short	(.L_13 - .L_12)
.L_12:
        /*001c*/ 	.word	0x00000000
        /*0020*/ 	.short	0x0005
        /*0022*/ 	.short	0x0024
        /*0024*/ 	.byte	0x00, 0xf0, 0x11, 0x00


	//----- nvinfo : EIATTR_KPARAM_INFO
	.align		4
.L_13:
        /*0028*/ 	.byte	0x04, 0x17
        /*002a*/ 	.short	(.L_15 - .L_14)
.L_14:
        /*002c*/ 	.word	0x00000000
        /*0030*/ 	.short	0x0004
        /*0032*/ 	.short	0x0020
        /*0034*/ 	.byte	0x00, 0xf0, 0x11, 0x00


	//----- nvinfo : EIATTR_KPARAM_INFO
	.align		4
.L_15:
        /*0038*/ 	.byte	0x04, 0x17
        /*003a*/ 	.short	(.L_17 - .L_16)
.L_16:
        /*003c*/ 	.word	0x00000000
        /*0040*/ 	.short	0x0003
        /*0042*/ 	.short	0x0018
        /*0044*/ 	.byte	0x00, 0xf0, 0x21, 0x00


	//----- nvinfo : EIATTR_KPARAM_INFO
	.align		4
.L_17:
        /*0048*/ 	.byte	0x04, 0x17
        /*004a*/ 	.short	(.L_19 - .L_18)
.L_18:
        /*004c*/ 	.word	0x00000000
        /*0050*/ 	.short	0x0002
        /*0052*/ 	.short	0x0010
        /*0054*/ 	.byte	0x00, 0xf0, 0x21, 0x00


	//----- nvinfo : EIATTR_KPARAM_INFO
	.align		4
.L_19:
        /*0058*/ 	.byte	0x04, 0x17
        /*005a*/ 	.short	(.L_21 - .L_20)
.L_20:
        /*005c*/ 	.word	0x00000000
        /*0060*/ 	.short	0x0001
        /*0062*/ 	.short	0x0008
        /*0064*/ 	.byte	0x00, 0xf0, 0x21, 0x00


	//----- nvinfo : EIATTR_KPARAM_INFO
	.align		4
.L_21:
        /*0068*/ 	.byte	0x04, 0x17
        /*006a*/ 	.short	(.L_23 - .L_22)
.L_22:
        /*006c*/ 	.word	0x00000000
        /*0070*/ 	.short	0x0000
        /*0072*/ 	.short	0x0000
        /*0074*/ 	.byte	0x00, 0xf0, 0x21, 0x00


	//----- nvinfo : EIATTR_MAXREG_COUNT
	.align		4
.L_23:
        /*0078*/ 	.byte	0x03, 0x1b
        /*007a*/ 	.short	0x00ff


	//----- nvinfo : EIATTR_EXIT_INSTR_OFFSETS
	.align		4
        /*007c*/ 	.byte	0x04, 0x1c
        /*007e*/ 	.short	(.L_25 - .L_24)


	//   ....[0]....
.L_24:
        /*0080*/ 	.word	0x00000ca0


	//   ....[1]....
        /*0084*/ 	.word	0x00000cd0


	//----- nvinfo : EIATTR_CTAIDZ_USED
	.align		4
.L_25:
        /*0088*/ 	.byte	0x01, 0x04
	.zero		2


	//----- nvinfo : EIATTR_MAX_THREADS
	.align		4
        /*008c*/ 	.byte	0x04, 0x05
        /*008e*/ 	.short	(.L_27 - .L_26)
.L_26:
        /*0090*/ 	.word	0x00000080
        /*0094*/ 	.word	0x00000001
        /*0098*/ 	.word	0x00000001
.L_27:


//--------------------- .nv.rel.action            --------------------------
	.section	.nv.rel.action,"",@"SHT_CUDA_RELOCINFO"
	.align	8
	.sectionentsize	8
        /*0000*/ 	.byte	0x73, 0x00, 0x00, 0x00, 0x00, 0x00, 0x00, 0x00, 0x00, 0x00, 0x00, 0x11, 0x25, 0x00, 0x05, 0x36


//--------------------- .nv.constant0.triton__0d1d2d3d45de --------------------------
	.section	.nv.constant0.triton__0d1d2d3d45de,"a",@progbits
	.align	4
.nv.constant0.triton__0d1d2d3d45de:
	.zero		392


//--------------------- .text.triton__0d1d2d3d45de --------------------------
	.section	.text.triton__0d1d2d3d45de,"ax",@progbits
	.sectioninfo	@"SHI_REGISTERS=40"
	.align	128
        .global         triton__0d1d2d3d45de
        .type           triton__0d1d2d3d45de,@function
        .size           triton__0d1d2d3d45de,(.L_x_1 - triton__0d1d2d3d45de)
        .other          triton__0d1d2d3d45de,@"STO_CUDA_ENTRY STV_DEFAULT"
triton__0d1d2d3d45de:
.text.triton__0d1d2d3d45de:
[----:B------:R-:W-:-:S02]  /*0000*/  MOV R1, c[0x0][0x28] ;  /* 0x00000a0000017a02 */ /* 0x000fc40000000f00 */
[----:B------:R-:W0:Y:S01]  /*0010*/  S2R R2, SR_CTAID.Z ;  /* 0x0000000000027919 */ /* 0x000e220000002700 */
[----:B------:R-:W1:Y:S03]  /*0020*/  S2UR UR4, SR_CTAID.Y ;  /* 0x00000000000479c3 */ /* 0x000e660000002600 */
[----:B------:R-:W2:Y:S01]  /*0030*/  S2R R28, SR_TID.X ;  /* 0x00000000001c7919 */ /* 0x000ea20000002100 */
[----:B------:R-:W-:-:S03]  /*0040*/  PRMT R27, RZ, 0x7610, R27 ;  /* 0x00007610ff1b7816 */ /* 0x000fc6000000001b */
[----:B------:R-:W3:Y:S01]  /*0050*/  S2R R0, SR_CTAID.X ;  /* 0x0000000000007919 */ /* 0x000ee20000002500 */
[----:B0-----:R-:W-:Y:S02]  /*0060*/  IADD3 R2, R2, 0x1, RZ ;  /* 0x0000000102027810 */ /* 0x001fe40007ffe0ff */
[----:B--2---:R-:W-:-:S03]  /*0070*/  LOP3.LUT R28, R28, 0x7f, RZ, 0xc0, !PT ;  /* 0x0000007f1c1c7812 */ /* 0x004fc600078ec0ff */
[----:B-1----:R-:W-:Y:S01]  /*0080*/  IMAD R29, R2, UR4, RZ ;  /* 0x00000004021d7c24 */ /* 0x002fe2000f8e02ff */
[----:B------:R-:W-:Y:S01]  /*0090*/  MOV R2, 0x2 ;  /* 0x0000000200027802 */ /* 0x000fe20000000f00 */
[----:B------:R-:W-:Y:S01]  /*00a0*/  IMAD.MOV.U32 R13, RZ, RZ, 0x2 ;  /* 0x00000002ff0d7424 */ /* 0x000fe200078e00ff */
[C---:B---3--:R-:W-:Y:S01]  /*00b0*/  ISETP.GE.AND P6, PT, R0.reuse, 0x140, PT ;  /* 0x000001400000780c */ /* 0x048fe20003fc6270 */
[----:B------:R-:W-:Y:S01]  /*00c0*/  ULDC.64 UR4, c[0x0][0x118] ;  /* 0x0000460000047ab9 */ /* 0x000fe20000000a00 */
[----:B------:R-:W-:Y:S01]  /*00d0*/  LEA R29, R29, R28, 0xa ;  /* 0x0000001c1d1d7211 */ /* 0x000fe200078e50ff */
[----:B------:R-:W-:-:S03]  /*00e0*/  IMAD.WIDE R4, R0, R2, c[0x0][0x168] ;  /* 0x00005a0000047625 */ /* 0x000fc600078e0202 */
[C---:B------:R-:W-:Y:S01]  /*00f0*/  IADD3 R31, R29.reuse, 0x80, RZ ;  /* 0x000000801d1f7810 */ /* 0x040fe20007ffe0ff */
[C---:B------:R-:W-:Y:S01]  /*0100*/  IMAD R28, R29.reuse, 0x140, R0 ;  /* 0x000001401d1c7824 */ /* 0x040fe200078e0200 */
[----:B------:R-:W-:Y:S02]  /*0110*/  ISETP.LT.AND P1, PT, R29, 0x3a02, !P6 ;  /* 0x00003a021d00780c */ /* 0x000fe40007721270 */
[----:B------:R-:W-:Y:S02]  /*0120*/  ISETP.LT.AND P0, PT, R31, 0x3a02, !P6 ;  /* 0x00003a021f00780c */ /* 0x000fe40007701270 */
[C---:B------:R-:W-:Y:S01]  /*0130*/  IADD3 R15, R28.reuse, 0xa000, RZ ;  /* 0x0000a0001c0f7810 */ /* 0x040fe20007ffe0ff */
[----:B------:R-:W-:Y:S01]  /*0140*/  IMAD.WIDE R6, R28, R13, c[0x0][0x160] ;  /* 0x000058001c067625 */ /* 0x000fe200078e020d */
[----:B------:R-:W-:Y:S01]  /*0150*/  PRMT R16, RZ, 0x7610, R16 ;  /* 0x00007610ff107816 */ /* 0x000fe20000000010 */
[----:B------:R0:W2:Y:S01]  /*0160*/  @!P6 LDG.E.EL.U16 R27, [R4.64] ;  /* 0x00000004041be981 */ /* 0x0000a2000c2e1500 */
[----:B------:R-:W-:Y:S01]  /*0170*/  PRMT R18, RZ, 0x7610, R18 ;  /* 0x00007610ff127816 */ /* 0x000fe20000000012 */
[----:B------:R-:W-:Y:S01]  /*0180*/  IMAD.WIDE R34, R15, R2, c[0x0][0x160] ;  /* 0x000058000f227625 */ /* 0x000fe200078e0202 */
[----:B------:R-:W-:-:S02]  /*0190*/  PRMT R22, RZ, 0x7610, R22 ;  /* 0x00007610ff167816 */ /* 0x000fc40000000016 */
[----:B------:R-:W-:Y:S01]  /*01a0*/  PRMT R20, RZ, 0x7610, R20 ;  /* 0x00007610ff147816 */ /* 0x000fe20000000014 */
[-C--:B------:R-:W-:Y:S01]  /*01b0*/  IMAD.WIDE R8, R28, R2.reuse, c[0x0][0x170] ;  /* 0x00005c001c087625 */ /* 0x080fe200078e0202 */
[----:B------:R1:W3:Y:S01]  /*01c0*/  @P1 LDG.E.EL.U16 R18, [R6.64] ;  /* 0x0000000406121981 */ /* 0x0002e2000c2e1500 */
[----:B------:R-:W-:Y:S02]  /*01d0*/  IADD3 R25, R29, 0x100, RZ ;  /* 0x000001001d197810 */ /* 0x000fe40007ffe0ff */
[----:B------:R-:W-:Y:S01]  /*01e0*/  IMAD.WIDE R14, R15, R2, c[0x0][0x170] ;  /* 0x00005c000f0e7625 */ /* 0x000fe200078e0202 */
[----:B------:R4:W5:Y:S01]  /*01f0*/  @P0 LDG.E.EL.U16 R16, [R34.64] ;  /* 0x0000000422100981 */ /* 0x000962000c2e1500 */
[----:B------:R-:W-:Y:S02]  /*0200*/  IADD3 R21, R29, 0x200, RZ ;  /* 0x000002001d157810 */ /* 0x000fe40007ffe0ff */
[----:B------:R-:W-:Y:S01]  /*0210*/  P2R R3, PR, RZ, 0x2 ;  /* 0x00000002ff037803 */ /* 0x000fe20000000000 */
[----:B------:R0:W5:Y:S04]  /*0220*/  @P1 LDG.E.EL.U16 R20, [R8.64] ;  /* 0x0000000408141981 */ /* 0x000168000c2e1500 */
[----:B------:R0:W5:Y:S01]  /*0230*/  @P0 LDG.E.EL.U16 R22, [R14.64] ;  /* 0x000000040e160981 */ /* 0x000162000c2e1500 */
[----:B------:R-:W-:-:S02]  /*0240*/  ISETP.LT.AND P1, PT, R25, 0x3a02, !P6 ;  /* 0x00003a021900780c */ /* 0x000fc40007721270 */
[----:B------:R-:W-:Y:S02]  /*0250*/  ISETP.LT.AND P3, PT, R21, 0x3a02, !P6 ;  /* 0x00003a021500780c */ /* 0x000fe40007761270 */
[C---:B------:R-:W-:Y:S02]  /*0260*/  IADD3 R10, R28.reuse, 0x14000, RZ ;  /* 0x000140001c0a7810 */ /* 0x040fe40007ffe0ff */
[----:B------:R-:W-:Y:S02]  /*0270*/  IADD3 R23, R29, 0x180, RZ ;  /* 0x000001801d177810 */ /* 0x000fe40007ffe0ff */
[----:B------:R-:W-:Y:S02]  /*0280*/  IADD3 R12, R28, 0x28000, RZ ;  /* 0x000280001c0c7810 */ /* 0x000fe40007ffe0ff */
[----:B0-----:R-:W-:Y:S01]  /*0290*/  P2R R14, PR, RZ, 0x1 ;  /* 0x00000001ff0e7803 */ /* 0x001fe20000000000 */
[----:B------:R-:W-:Y:S01]  /*02a0*/  IMAD.WIDE R32, R10, R13, c[0x0][0x160] ;  /* 0x000058000a207625 */ /* 0x000fe200078e020d */
[----:B------:R-:W-:-:S02]  /*02b0*/  ISETP.NE.AND P0, PT, R3, RZ, PT ;  /* 0x000000ff0300720c */ /* 0x000fc40003f05270 */
[----:B------:R-:W-:Y:S01]  /*02c0*/  ISETP.LT.AND P2, PT, R23, 0x3a02, !P6 ;  /* 0x00003a021700780c */ /* 0x000fe20007741270 */
[----:B------:R-:W-:Y:S01]  /*02d0*/  IMAD.WIDE R10, R10, R2, c[0x0][0x170] ;  /* 0x00005c000a0a7625 */ /* 0x000fe200078e0202 */
[----:B------:R-:W-:Y:S02]  /*02e0*/  PRMT R3, RZ, 0x7610, R3 ;  /* 0x00007610ff037816 */ /* 0x000fe40000000003 */
[----:B------:R-:W-:Y:S01]  /*02f0*/  PRMT R4, RZ, 0x7610, R4 ;  /* 0x00007610ff047816 */ /* 0x000fe20000000004 */
[----:B----4-:R-:W-:Y:S01]  /*0300*/  IMAD.WIDE R34, R12, R13, c[0x0][0x160] ;  /* 0x000058000c227625 */ /* 0x010fe200078e020d */
[----:B-1----:R-:W-:Y:S02]  /*0310*/  PRMT R7, RZ, 0x7610, R7 ;  /* 0x00007610ff077816 */ /* 0x002fe40000000007 */
[----:B------:R-:W-:Y:S01]  /*0320*/  IADD3 R9, R28, 0x1e000, RZ ;  /* 0x0001e0001c097810 */ /* 0x000fe20007ffe0ff */
[----:B------:R0:W4:Y:S01]  /*0330*/  @P1 LDG.E.EL.U16 R3, [R32.64] ;  /* 0x0000000420031981 */ /* 0x000122000c2e1500 */
[----:B------:R-:W-:-:S02]  /*0340*/  IADD3 R19, R29, 0x280, RZ ;  /* 0x000002801d137810 */ /* 0x000fc40007ffe0ff */
[----:B------:R-:W-:Y:S01]  /*0350*/  PRMT R6, RZ, 0x7610, R6 ;  /* 0x00007610ff067816 */ /* 0x000fe20000000006 */
[----:B------:R1:W4:Y:S01]  /*0360*/  @P1 LDG.E.EL.U16 R4, [R10.64] ;  /* 0x000000040a041981 */ /* 0x000322000c2e1500 */
[----:B------:R-:W-:Y:S02]  /*0370*/  PRMT R8, RZ, 0x7610, R8 ;  /* 0x00007610ff087816 */ /* 0x000fe40000000008 */
[----:B------:R-:W-:Y:S01]  /*0380*/  ISETP.LT.AND P4, PT, R19, 0x3a02, !P6 ;  /* 0x00003a021300780c */ /* 0x000fe20007781270 */
[----:B------:R1:W4:Y:S01]  /*0390*/  @P3 LDG.E.EL.U16 R7, [R34.64] ;  /* 0x0000000422073981 */ /* 0x000322000c2e1500 */
[----:B------:R-:W-:Y:S01]  /*03a0*/  IADD3 R17, R29, 0x300, RZ ;  /* 0x000003001d117810 */ /* 0x000fe20007ffe0ff */
[----:B0-----:R-:W-:Y:S01]  /*03b0*/  IMAD.WIDE R32, R9, R2, c[0x0][0x170] ;  /* 0x00005c0009207625 */ /* 0x001fe200078e0202 */
[----:B------:R-:W-:-:S03]  /*03c0*/  IADD3 R15, R29, 0x380, RZ ;  /* 0x000003801d0f7810 */ /* 0x000fc60007ffe0ff */
[----:B-1----:R-:W-:Y:S01]  /*03d0*/  IMAD.WIDE R10, R12, R2, c[0x0][0x170] ;  /* 0x00005c000c0a7625 */ /* 0x002fe200078e0202 */
[----:B------:R-:W-:Y:S01]  /*03e0*/  ISETP.LT.AND P5, PT, R17, 0x3a02, !P6 ;  /* 0x00003a021100780c */ /* 0x000fe200077a1270 */
[----:B------:R0:W4:Y:S01]  /*03f0*/  @P2 LDG.E.EL.U16 R6, [R32.64] ;  /* 0x0000000420062981 */ /* 0x000122000c2e1500 */
[----:B------:R-:W-:Y:S01]  /*0400*/  IADD3 R34, R28, 0x32000, RZ ;  /* 0x000320001c227810 */ /* 0x000fe20007ffe0ff */
[-C--:B------:R-:W-:Y:S02]  /*0410*/  IMAD.WIDE R36, R9, R13.reuse, c[0x0][0x160] ;  /* 0x0000580009247625 */ /* 0x080fe400078e020d */
[----:B------:R1:W4:Y:S01]  /*0420*/  @P3 LDG.E.EL.U16 R8, [R10.64] ;  /* 0x000000040a083981 */ /* 0x000322000c2e1500 */
[----:B------:R-:W-:Y:S02]  /*0430*/  ISETP.LT.AND P6, PT, R15, 0x3a02, !P6 ;  /* 0x00003a020f00780c */ /* 0x000fe400077c1270 */
[----:B------:R-:W-:Y:S02]  /*0440*/  PRMT R9, RZ, 0x7610, R9 ;  /* 0x00007610ff097816 */ /* 0x000fe40000000009 */
[----:B------:R-:W-:Y:S01]  /*0450*/  PRMT R5, RZ, 0x7610, R5 ;  /* 0x00007610ff057816 */ /* 0x000fe20000000005 */
[----:B0-----:R-:W-:Y:S01]  /*0460*/  IMAD.WIDE R32, R34, R13, c[0x0][0x160] ;  /* 0x0000580022207625 */ /* 0x001fe200078e020d */
[----:B------:R-:W-:-:S02]  /*0470*/  IADD3 R24, R28, 0x3c000, RZ ;  /* 0x0003c0001c187810 */ /* 0x000fc40007ffe0ff */
[----:B-1----:R-:W-:Y:S01]  /*0480*/  PRMT R10, RZ, 0x7610, R10 ;  /* 0x00007610ff0a7816 */ /* 0x002fe2000000000a */
[----:B------:R-:W-:Y:S01]  /*0490*/  IMAD.WIDE R34, R34, R2, c[0x0][0x170] ;  /* 0x00005c0022227625 */ /* 0x000fe200078e0202 */
[----:B------:R-:W-:Y:S01]  /*04a0*/  IADD3 R28, R28, 0x46000, RZ ;  /* 0x000460001c1c7810 */ /* 0x000fe20007ffe0ff */
[----:B------:R0:W4:Y:S01]  /*04b0*/  @P4 LDG.E.EL.U16 R9, [R32.64] ;  /* 0x0000000420094981 */ /* 0x000122000c2e1500 */
[----:B------:R-:W-:Y:S02]  /*04c0*/  PRMT R11, RZ, 0x7610, R11 ;  /* 0x00007610ff0b7816 */ /* 0x000fe4000000000b */
[----:B------:R-:W-:Y:S01]  /*04d0*/  PRMT R12, RZ, 0x7610, R12 ;  /* 0x00007610ff0c7816 */ /* 0x000fe2000000000c */
[----:B------:R1:W4:Y:S04]  /*04e0*/  @P4 LDG.E.EL.U16 R10, [R34.64] ;  /* 0x00000004220a4981 */ /* 0x000328000c2e1500 */
[----:B------:R-:W4:Y:S01]  /*04f0*/  @P2 LDG.E.EL.U16 R5, [R36.64] ;  /* 0x0000000424052981 */ /* 0x000f22000c2e1500 */
[----:B0-----:R-:W-:-:S04]  /*0500*/  IMAD.WIDE R32, R24, R13, c[0x0][0x160] ;  /* 0x0000580018207625 */ /* 0x001fc800078e020d */
[----:B-1----:R-:W-:Y:S01]  /*0510*/  IMAD.WIDE R34, R28, R13, c[0x0][0x160] ;  /* 0x000058001c227625 */ /* 0x002fe200078e020d */
[----:B------:R0:W4:Y:S01]  /*0520*/  @P5 LDG.E.EL.U16 R11, [R32.64] ;  /* 0x00000004200b5981 */ /* 0x000122000c2e1500 */
[----:B------:R-:W-:Y:S02]  /*0530*/  PRMT R13, RZ, 0x7610, R13 ;  /* 0x00007610ff0d7816 */ /* 0x000fe4000000000d */
[----:B------:R-:W-:Y:S01]  /*0540*/  PRMT R26, RZ, 0x7610, R26 ;  /* 0x00007610ff1a7816 */ /* 0x000fe2000000001a */
[----:B------:R1:W4:Y:S01]  /*0550*/  @P6 LDG.E.EL.U16 R12, [R34.64] ;  /* 0x00000004220c6981 */ /* 0x000322000c2e1500 */
[----:B0-----:R-:W-:-:S04]  /*0560*/  IMAD.WIDE R32, R24, R2, c[0x0][0x170] ;  /* 0x00005c0018207625 */ /* 0x001fc800078e0202 */
[----:B-1----:R-:W-:Y:S01]  /*0570*/  IMAD.WIDE R34, R28, R2, c[0x0][0x170] ;  /* 0x00005c001c227625 */ /* 0x002fe200078e0202 */
[----:B------:R0:W4:Y:S04]  /*0580*/  @P5 LDG.E.EL.U16 R13, [R32.64] ;  /* 0x00000004200d5981 */ /* 0x000128000c2e1500 */
[----:B------:R1:W4:Y:S01]  /*0590*/  @P6 LDG.E.EL.U16 R26, [R34.64] ;  /* 0x00000004221a6981 */ /* 0x000322000c2e1500 */
[----:B------:R-:W-:-:S05]  /*05a0*/  MOV R28, RZ ;  /* 0x000000ff001c7202 */ /* 0x000fca0000000f00 */
[----:B------:R-:W-:-:S05]  /*05b0*/  IMAD.HI R28, R29, -0x3dd1baf9, R28 ;  /* 0xc22e45071d1c7827 */ /* 0x000fca00078e021c */
[----:B------:R-:W-:-:S04]  /*05c0*/  SHF.R.U32.HI R24, RZ, 0x1f, R28 ;  /* 0x0000001fff187819 */ /* 0x000fc8000001161c */
[----:B------:R-:W-:-:S05]  /*05d0*/  LEA.HI.SX32 R28, R28, R24, 0x17 ;  /* 0x000000181c1c7211 */ /* 0x000fca00078fbaff */
[----:B------:R-:W-:-:S04]  /*05e0*/  IMAD R29, R28, -0x2a3, R29 ;  /* 0xfffffd5d1c1d7824 */ /* 0x000fc800078e021d */
[----:B------:R-:W-:Y:S01]  /*05f0*/  IMAD R29, R0, 0x2a3, R29 ;  /* 0x000002a3001d7824 */ /* 0x000fe200078e021d */
[----:B------:R-:W-:-:S03]  /*0600*/  MOV R30, RZ ;  /* 0x000000ff001e7202 */ /* 0x000fc60000000f00 */
[----:B------:R-:W-:Y:S02]  /*0610*/  IMAD R29, R28, 0x34bc0, R29 ;  /* 0x00034bc01c1d7824 */ /* 0x000fe400078e021d */
[----:B-1----:R-:W-:-:S04]  /*0620*/  IMAD.HI R34, R31, -0x3dd1baf9, R30 ;  /* 0xc22e45071f227827 */ /* 0x002fc800078e021e */
[----:B------:R-:W-:-:S04]  /*0630*/  IMAD.MOV.U32 R24, RZ, RZ, RZ ;  /* 0x000000ffff187224 */ /* 0x000fc800078e00ff */
[----:B------:R-:W-:-:S04]  /*0640*/  IMAD.HI R30, R25, -0x3dd1baf9, R24 ;  /* 0xc22e4507191e7827 */ /* 0x000fc800078e0218 */
[----:B--2---:R-:W-:Y:S02]  /*0650*/  HADD2.F32 R27, -RZ, R27.H0_H0 ;  /* 0x2000001bff1b7230 */ /* 0x004fe40000004100 */
[----:B---3--:R-:W-:Y:S02]  /*0660*/  HADD2.F32 R18, -RZ, R18.H0_H0 ;  /* 0x20000012ff127230 */ /* 0x008fe40000004100 */
[----:B-----5:R-:W-:-:S03]  /*0670*/  HADD2.F32 R16, -RZ, R16.H0_H0 ;  /* 0x20000010ff107230 */ /* 0x020fc60000004100 */
[--C-:B------:R-:W-:Y:S01]  /*0680*/  FADD R35, R18, R27.reuse ;  /* 0x0000001b12237221 */ /* 0x100fe20000000000 */
[----:B------:R-:W-:Y:S01]  /*0690*/  HADD2.F32 R20, -RZ, R20.H0_H0 ;  /* 0x20000014ff147230 */ /* 0x000fe20000004100 */
[----:B0-----:R-:W-:Y:S01]  /*06a0*/  FADD R33, R16, R27 ;  /* 0x0000001b10217221 */ /* 0x001fe20000000000 */
[----:B------:R-:W-:-:S03]  /*06b0*/  HADD2.F32 R22, -RZ, R22.H0_H0 ;  /* 0x20000016ff167230 */ /* 0x000fc60000004100 */
[----:B------:R-:W-:Y:S02]  /*06c0*/  FFMA R35, R20, 0.125, R35 ;  /* 0x3e00000014237823 */ /* 0x000fe40000000023 */
[----:B------:R-:W-:Y:S01]  /*06d0*/  FFMA R22, R22, 0.125, R33 ;  /* 0x3e00000016167823 */ /* 0x000fe20000000021 */
[----:B------:R-:W-:-:S04]  /*06e0*/  IMAD.WIDE R32, R29, R2, c[0x0][0x178] ;  /* 0x00005e001d207625 */ /* 0x000fc800078e0202 */
[----:B------:R-:W-:Y:S02]  /*06f0*/  F2FP.F16.F32.PACK_AB R28, R22, R35 ;  /* 0x00000023161c723e */ /* 0x000fe400000000ff */
[----:B------:R-:W-:Y:S02]  /*0700*/  MOV R16, RZ ;  /* 0x000000ff00107202 */ /* 0x000fe40000000f00 */
[----:B------:R-:W-:Y:S01]  /*0710*/  MOV R22, RZ ;  /* 0x000000ff00167202 */ /* 0x000fe20000000f00 */
[----:B------:R0:W-:Y:S01]  /*0720*/  @P0 STG.E.U16 [R32.64], R28 ;  /* 0x0000001c20000986 */ /* 0x0001e2000c101504 */
[----:B------:R-:W-:Y:S01]  /*0730*/  ISETP.NE.AND P0, PT, R14, RZ, PT ;  /* 0x000000ff0e00720c */ /* 0x000fe20003f05270 */
[----:B------:R-:W-:-:S04]  /*0740*/  IMAD.HI R29, R17, -0x3dd1baf9, R16 ;  /* 0xc22e4507111d7827 */ /* 0x000fc800078e0210 */
[----:B------:R-:W-:Y:S01]  /*0750*/  IMAD.MOV.U32 R18, RZ, RZ, RZ ;  /* 0x000000ffff127224 */ /* 0x000fe200078e00ff */
[----:B0-----:R-:W-:Y:S01]  /*0760*/  SHF.R.U32.HI R33, RZ, 0x1f, R34 ;  /* 0x0000001fff217819 */ /* 0x001fe20000011622 */
[----:B------:R-:W-:-:S03]  /*0770*/  IMAD.HI R14, R23, -0x3dd1baf9, R22 ;  /* 0xc22e4507170e7827 */ /* 0x000fc600078e0216 */
[----:B------:R-:W-:Y:S02]  /*0780*/  LEA.HI.SX32 R16, R34, R33, 0x17 ;  /* 0x0000002122107211 */ /* 0x000fe400078fbaff */
[----:B------:R-:W-:Y:S01]  /*0790*/  SHF.R.U32.HI R33, RZ, 0x1f, R30 ;  /* 0x0000001fff217819 */ /* 0x000fe2000001161e */
[----:B------:R-:W-:Y:S01]  /*07a0*/  IMAD.HI R24, R19, -0x3dd1baf9, R18 ;  /* 0xc22e450713187827 */ /* 0x000fe200078e0212 */
[----:B------:R-:W-:Y:S02]  /*07b0*/  MOV R20, RZ ;  /* 0x000000ff00147202 */ /* 0x000fe40000000f00 */
[----:B------:R-:W-:Y:S02]  /*07c0*/  LEA.HI.SX32 R18, R30, R33, 0x17 ;  /* 0x000000211e127211 */ /* 0x000fe400078fbaff */
[----:B------:R-:W-:Y:S01]  /*07d0*/  SHF.R.U32.HI R33, RZ, 0x1f, R14 ;  /* 0x0000001fff217819 */ /* 0x000fe2000001160e */
[----:B------:R-:W-:-:S03]  /*07e0*/  IMAD.HI R22, R21, -0x3dd1baf9, R20 ;  /* 0xc22e450715167827 */ /* 0x000fc600078e0214 */
[----:B------:R-:W-:Y:S02]  /*07f0*/  LEA.HI.SX32 R20, R14, R33, 0x17 ;  /* 0x000000210e147211 */ /* 0x000fe400078fbaff */
[----:B------:R-:W-:-:S04]  /*0800*/  SHF.R.U32.HI R14, RZ, 0x1f, R29 ;  /* 0x0000001fff0e7819 */ /* 0x000fc8000001161d */
[----:B------:R-:W-:Y:S02]  /*0810*/  LEA.HI.SX32 R29, R29, R14, 0x17 ;  /* 0x0000000e1d1d7211 */ /* 0x000fe400078fbaff */
[----:B------:R-:W-:Y:S02]  /*0820*/  MOV R14, RZ ;  /* 0x000000ff000e7202 */ /* 0x000fe40000000f00 */
[----:B------:R-:W-:-:S03]  /*0830*/  SHF.R.U32.HI R33, RZ, 0x1f, R22 ;  /* 0x0000001fff217819 */ /* 0x000fc60000011616 */
[----:B------:R-:W-:Y:S01]  /*0840*/  IMAD.HI R14, R15, -0x3dd1baf9, R14 ;  /* 0xc22e45070f0e7827 */ /* 0x000fe200078e020e */
[----:B------:R-:W-:Y:S02]  /*0850*/  LEA.HI.SX32 R22, R22, R33, 0x17 ;  /* 0x0000002116167211 */ /* 0x000fe400078fbaff */
[----:B------:R-:W-:Y:S02]  /*0860*/  SHF.R.U32.HI R33, RZ, 0x1f, R24 ;  /* 0x0000001fff217819 */ /* 0x000fe40000011618 */
[----:B------:R-:W-:Y:S02]  /*0870*/  SHF.R.U32.HI R30, RZ, 0x1f, R14 ;  /* 0x0000001fff1e7819 */ /* 0x000fe4000001160e */
[----:B------:R-:W-:Y:S02]  /*0880*/  LEA.HI.SX32 R24, R24, R33, 0x17 ;  /* 0x0000002118187211 */ /* 0x000fe400078fbaff */
[----:B------:R-:W-:Y:S01]  /*0890*/  LEA.HI.SX32 R14, R14, R30, 0x17 ;  /* 0x0000001e0e0e7211 */ /* 0x000fe200078fbaff */
[----:B------:R-:W-:-:S02]  /*08a0*/  IMAD R31, R16, -0x2a3, R31 ;  /* 0xfffffd5d101f7824 */ /* 0x000fc400078e021f */
[----:B------:R-:W-:Y:S02]  /*08b0*/  IMAD R21, R22, -0x2a3, R21 ;  /* 0xfffffd5d16157824 */ /* 0x000fe400078e0215 */
[----:B------:R-:W-:Y:S02]  /*08c0*/  IMAD R25, R18, -0x2a3, R25 ;  /* 0xfffffd5d12197824 */ /* 0x000fe400078e0219 */
[----:B------:R-:W-:Y:S02]  /*08d0*/  IMAD R23, R20, -0x2a3, R23 ;  /* 0xfffffd5d14177824 */ /* 0x000fe400078e0217 */
[----:B------:R-:W-:Y:S02]  /*08e0*/  IMAD R19, R24, -0x2a3, R19 ;  /* 0xfffffd5d18137824 */ /* 0x000fe400078e0213 */
[----:B------:R-:W-:Y:S02]  /*08f0*/  IMAD R33, R29, -0x2a3, R17 ;  /* 0xfffffd5d1d217824 */ /* 0x000fe400078e0211 */
[----:B------:R-:W-:-:S02]  /*0900*/  IMAD R15, R14, -0x2a3, R15 ;  /* 0xfffffd5d0e0f7824 */ /* 0x000fc400078e020f */
[C---:B------:R-:W-:Y:S02]  /*0910*/  IMAD R31, R0.reuse, 0x2a3, R31 ;  /* 0x000002a3001f7824 */ /* 0x040fe400078e021f */
[C---:B------:R-:W-:Y:S02]  /*0920*/  IMAD R17, R0.reuse, 0x2a3, R21 ;  /* 0x000002a300117824 */ /* 0x040fe400078e0215 */
[C---:B------:R-:W-:Y:S02]  /*0930*/  IMAD R25, R0.reuse, 0x2a3, R25 ;  /* 0x000002a300197824 */ /* 0x040fe400078e0219 */
[C---:B------:R-:W-:Y:S02]  /*0940*/  IMAD R35, R0.reuse, 0x2a3, R23 ;  /* 0x000002a300237824 */ /* 0x040fe400078e0217 */
[C---:B------:R-:W-:Y:S02]  /*0950*/  IMAD R21, R0.reuse, 0x2a3, R19 ;  /* 0x000002a300157824 */ /* 0x040fe400078e0213 */
[----:B------:R-:W-:-:S02]  /*0960*/  IMAD R30, R0, 0x2a3, R33 ;  /* 0x000002a3001e7824 */ /* 0x000fc400078e0221 */
[----:B------:R-:W-:Y:S02]  /*0970*/  IMAD R15, R0, 0x2a3, R15 ;  /* 0x000002a3000f7824 */ /* 0x000fe400078e020f */
[----:B----4-:R-:W-:Y:S02]  /*0980*/  HADD2.F32 R0, -RZ, R4.H0_H0 ;  /* 0x20000004ff007230 */ /* 0x010fe40000004100 */
[----:B------:R-:W-:Y:S02]  /*0990*/  HADD2.F32 R32, -RZ, R3.H0_H0 ;  /* 0x20000003ff207230 */ /* 0x000fe40000004100 */
[----:B------:R-:W-:Y:S02]  /*09a0*/  IMAD R23, R16, 0x34bc0, R31 ;  /* 0x00034bc010177824 */ /* 0x000fe400078e021f */
[----:B------:R-:W-:Y:S02]  /*09b0*/  HADD2.F32 R4, -RZ, R5.H0_H0 ;  /* 0x20000005ff047230 */ /* 0x000fe40000004100 */
[----:B------:R-:W-:-:S02]  /*09c0*/  HADD2.F32 R16, -RZ, R7.H0_H0 ;  /* 0x20000007ff107230 */ /* 0x000fc40000004100 */
[----:B------:R-:W-:Y:S01]  /*09d0*/  IMAD R19, R18, 0x34bc0, R25 ;  /* 0x00034bc012137824 */ /* 0x000fe200078e0219 */
[--C-:B------:R-:W-:Y:S01]  /*09e0*/  FADD R25, R32, R27.reuse ;  /* 0x0000001b20197221 */ /* 0x100fe20000000000 */
[----:B------:R-:W-:Y:S01]  /*09f0*/  HADD2.F32 R6, -RZ, R6.H0_H0 ;  /* 0x20000006ff067230 */ /* 0x000fe20000004100 */
[----:B------:R-:W-:Y:S01]  /*0a00*/  FADD R5, R4, R27 ;  /* 0x0000001b04057221 */ /* 0x000fe20000000000 */
[----:B------:R-:W-:Y:S01]  /*0a10*/  IMAD R3, R20, 0x34bc0, R35 ;  /* 0x00034bc014037824 */ /* 0x000fe200078e0223 */
[----:B------:R-:W-:Y:S01]  /*0a20*/  FADD R7, R16, R27 ;  /* 0x0000001b10077221 */ /* 0x000fe20000000000 */
[----:B------:R-:W-:Y:S02]  /*0a30*/  HADD2.F32 R8, -RZ, R8.H0_H0 ;  /* 0x20000008ff087230 */ /* 0x000fe40000004100 */
[----:B------:R-:W-:Y:S02]  /*0a40*/  HADD2.F32 R18, -RZ, R9.H0_H0 ;  /* 0x20000009ff127230 */ /* 0x000fe40000004100 */
[----:B------:R-:W-:-:S02]  /*0a50*/  HADD2.F32 R20, -RZ, R11.H0_H0 ;  /* 0x2000000bff147230 */ /* 0x000fc40000004100 */
[----:B------:R-:W-:Y:S01]  /*0a60*/  HADD2.F32 R12, -RZ, R12.H0_H0 ;  /* 0x2000000cff0c7230 */ /* 0x000fe20000004100 */
[----:B------:R-:W-:Y:S01]  /*0a70*/  FFMA R0, R0, 0.125, R25 ;  /* 0x3e00000000007823 */ /* 0x000fe20000000019 */
[----:B------:R-:W-:Y:S01]  /*0a80*/  HADD2.F32 R10, -RZ, R10.H0_H0 ;  /* 0x2000000aff0a7230 */ /* 0x000fe20000004100 */
[----:B------:R-:W-:Y:S01]  /*0a90*/  FFMA R5, R6, 0.125, R5 ;  /* 0x3e00000006057823 */ /* 0x000fe20000000005 */
[----:B------:R-:W-:Y:S01]  /*0aa0*/  FADD R9, R18, R27 ;  /* 0x0000001b12097221 */ /* 0x000fe20000000000 */
[----:B------:R-:W-:Y:S01]  /*0ab0*/  FFMA R11, R8, 0.125, R7 ;  /* 0x3e000000080b7823 */ /* 0x000fe20000000007 */
[--C-:B------:R-:W-:Y:S01]  /*0ac0*/  FADD R8, R20, R27.reuse ;  /* 0x0000001b14087221 */ /* 0x100fe20000000000 */
[----:B------:R-:W-:Y:S01]  /*0ad0*/  HADD2.F32 R13, -RZ, R13.H0_H0 ;  /* 0x2000000dff0d7230 */ /* 0x000fe20000004100 */
[----:B------:R-:W-:Y:S01]  /*0ae0*/  FADD R27, R12, R27 ;  /* 0x0000001b0c1b7221 */ /* 0x000fe20000000000 */
[----:B------:R-:W-:Y:S01]  /*0af0*/  HADD2.F32 R26, -RZ, R26.H0_H0 ;  /* 0x2000001aff1a7230 */ /* 0x000fe20000004100 */
[--C-:B------:R-:W-:Y:S01]  /*0b00*/  FFMA R10, R10, 0.125, R9.reuse ;  /* 0x3e0000000a0a7823 */ /* 0x100fe20000000009 */
[----:B------:R-:W-:Y:S01]  /*0b10*/  F2FP.F16.F32.PACK_AB R0, R5, R0 ;  /* 0x000000000500723e */ /* 0x000fe200000000ff */
[-C--:B------:R-:W-:Y:S01]  /*0b20*/  IMAD.WIDE R4, R23, R2.reuse, c[0x0][0x178] ;  /* 0x00005e0017047625 */ /* 0x080fe200078e0202 */
[----:B------:R-:W-:Y:S01]  /*0b30*/  PRMT R9, R28, 0x7632, R9 ;  /* 0x000076321c097816 */ /* 0x000fe20000000009 */
[----:B------:R-:W-:Y:S01]  /*0b40*/  FFMA R8, R13, 0.125, R8 ;  /* 0x3e0000000d087823 */ /* 0x000fe20000000008 */
[----:B------:R-:W-:Y:S01]  /*0b50*/  FFMA R27, R26, 0.125, R27 ;  /* 0x3e0000001a1b7823 */ /* 0x000fe2000000001b */
[----:B------:R-:W-:-:S02]  /*0b60*/  IMAD.WIDE R6, R19, R2, c[0x0][0x178] ;  /* 0x00005e0013067625 */ /* 0x000fc400078e0202 */
[----:B------:R0:W-:Y:S02]  /*0b70*/  @P0 STG.E.U16 [R4.64], R9 ;  /* 0x0000000904000986 */ /* 0x0001e4000c101504 */
[----:B------:R-:W-:Y:S01]  /*0b80*/  IMAD R17, R22, 0x34bc0, R17 ;  /* 0x00034bc016117824 */ /* 0x000fe200078e0211 */
[----:B------:R-:W-:Y:S01]  /*0b90*/  F2FP.F16.F32.PACK_AB R27, R27, R8 ;  /* 0x000000081b1b723e */ /* 0x000fe200000000ff */
[----:B------:R-:W-:Y:S02]  /*0ba0*/  IMAD R21, R24, 0x34bc0, R21 ;  /* 0x00034bc018157824 */ /* 0x000fe400078e0215 */
[----:B------:R-:W-:Y:S01]  /*0bb0*/  IMAD R29, R29, 0x34bc0, R30 ;  /* 0x00034bc01d1d7824 */ /* 0x000fe200078e021e */
[----:B------:R1:W-:Y:S01]  /*0bc0*/  @P1 STG.E.U16 [R6.64], R0 ;  /* 0x0000000006001986 */ /* 0x0003e2000c101504 */
[----:B------:R-:W-:Y:S01]  /*0bd0*/  IMAD R19, R14, 0x34bc0, R15 ;  /* 0x00034bc00e137824 */ /* 0x000fe200078e020f */
[----:B0-----:R-:W-:Y:S01]  /*0be0*/  F2FP.F16.F32.PACK_AB R5, R10, R11 ;  /* 0x0000000b0a05723e */ /* 0x001fe200000000ff */
[----:B------:R-:W-:Y:S01]  /*0bf0*/  IMAD.WIDE R8, R3, R2, c[0x0][0x178] ;  /* 0x00005e0003087625 */ /* 0x000fe200078e0202 */
[----:B------:R-:W-:-:S03]  /*0c00*/  PRMT R3, R0, 0x7632, R3 ;  /* 0x0000763200037816 */ /* 0x000fc60000000003 */
[----:B------:R-:W-:Y:S01]  /*0c10*/  IMAD.WIDE R10, R17, R2, c[0x0][0x178] ;  /* 0x00005e00110a7625 */ /* 0x000fe200078e0202 */
[----:B-1----:R-:W-:-:S03]  /*0c20*/  PRMT R7, R5, 0x7632, R7 ;  /* 0x0000763205077816 */ /* 0x002fc60000000007 */
[-C--:B------:R-:W-:Y:S01]  /*0c30*/  IMAD.WIDE R12, R21, R2.reuse, c[0x0][0x178] ;  /* 0x00005e00150c7625 */ /* 0x080fe200078e0202 */
[----:B------:R0:W-:Y:S03]  /*0c40*/  @P2 STG.E.U16 [R8.64], R3 ;  /* 0x0000000308002986 */ /* 0x0001e6000c101504 */
[-C--:B------:R-:W-:Y:S01]  /*0c50*/  IMAD.WIDE R14, R29, R2.reuse, c[0x0][0x178] ;  /* 0x00005e001d0e7625 */ /* 0x080fe200078e0202 */
[----:B------:R1:W-:Y:S04]  /*0c60*/  @P3 STG.E.U16 [R10.64], R5 ;  /* 0x000000050a003986 */ /* 0x0003e8000c101504 */
[----:B------:R1:W-:Y:S04]  /*0c70*/  @P4 STG.E.U16 [R12.64], R7 ;  /* 0x000000070c004986 */ /* 0x0003e8000c101504 */
[----:B------:R1:W-:Y:S01]  /*0c80*/  @P5 STG.E.U16 [R14.64], R27 ;  /* 0x0000001b0e005986 */ /* 0x0003e2000c101504 */
[----:B0-----:R-:W-:Y:S01]  /*0c90*/  IMAD.WIDE R2, R19, R2, c[0x0][0x178] ;  /* 0x00005e0013027625 */ /* 0x001fe200078e0202 */
[----:B------:R-:W-:Y:S06]  /*0ca0*/  @!P6 EXIT ;  /* 0x000000000000e94d */ /* 0x000fec0003800000 */
[----:B------:R-:W-:-:S05]  /*0cb0*/  PRMT R0, R27, 0x7632, R0 ;  /* 0x000076321b007816 */ /* 0x000fca0000000000 */
[----:B------:R-:W-:Y:S01]  /*0cc0*/  STG.E.U16 [R2.64], R0 ;  /* 0x0000000002007986 */ /* 0x000fe2000c101504 */
[----:B------:R-:W-:Y:S05]  /*0cd0*/  EXIT ;  /* 0x000000000000794d */ /* 0x000fea0003800000 */
.L_x_0:
[----:B------:R-:W-:-:S00]  /*0ce0*/  BRA `(.L_x_0) ;  /* 0xfffffff000007947 */ /* 0x000fc0000383ffff */
[----:B------:R-:W-:-:S00]  /*0cf0*/  NOP ;  /* 0x0000000000007918 */ /* 0x000fc00000000000 */
        /* <DEDUP_REMOVED lines=8> */
.L_x_1:
